	.headerflags	@"EF_CUDA_TEXMODE_UNIFIED EF_CUDA_64BIT_ADDRESS EF_CUDA_ACCELERATORS EF_CUDA_SM90 EF_CUDA_VIRTUAL_SM(EF_CUDA_SM90)"
	.elftype	@"ET_EXEC"


//--------------------- .nv.info                  --------------------------
	.section	.nv.info,"",@"SHT_CUDA_INFO"
	.align	4


	//----- nvinfo : EIATTR_REGCOUNT
	.align		4
        /*0000*/ 	.byte	0x04, 0x2f
        /*0002*/ 	.short	(.L_1 - .L_0)
	.align		4
.L_0:
        /*0004*/ 	.word	index@(triton_poi_fused__softmax__to_copy_add_5)
        /*0008*/ 	.word	0x00000016


	//----- nvinfo : EIATTR_MIN_STACK_SIZE
	.align		4
.L_1:
        /*000c*/ 	.byte	0x04, 0x12
        /*000e*/ 	.short	(.L_3 - .L_2)
	.align		4
.L_2:
        /*0010*/ 	.word	index@(triton_poi_fused__softmax__to_copy_add_5)
        /*0014*/ 	.word	0x00000000


	//----- nvinfo : EIATTR_FRAME_SIZE
	.align		4
.L_3:
        /*0018*/ 	.byte	0x04, 0x11
        /*001a*/ 	.short	(.L_5 - .L_4)
	.align		4
.L_4:
        /*001c*/ 	.word	index@(triton_poi_fused__softmax__to_copy_add_5)
        /*0020*/ 	.word	0x00000000


	//----- nvinfo : EIATTR_MIN_STACK_SIZE
	.align		4
.L_5:
        /*0024*/ 	.byte	0x04, 0x12
        /*0026*/ 	.short	(.L_7 - .L_6)
	.align		4
.L_6:
        /*0028*/ 	.word	index@(triton_poi_fused__softmax__to_copy_add_5)
        /*002c*/ 	.word	0x00000000
.L_7:


//--------------------- .nv.info.triton_poi_fused__softmax__to_copy_add_5 --------------------------
	.section	.nv.info.triton_poi_fused__softmax__to_copy_add_5,"",@"SHT_CUDA_INFO"
	.sectionflags	@""
	.align	4


	//----- nvinfo : EIATTR_CUDA_API_VERSION
	.align		4
        /*0000*/ 	.byte	0x04, 0x37
        /*0002*/ 	.short	(.L_9 - .L_8)
.L_8:
        /*0004*/ 	.word	0x0000007c


	//----- nvinfo : EIATTR_KPARAM_INFO
	.align		4
.L_9:
        /*0008*/ 	.byte	0x04, 0x17
        /*000a*/ 	.short	(.L_11 - .L_10)
.L_10:
        /*000c*/ 	.word	0x00000000
        /*0010*/ 	.short	0x0007
        /*0012*/ 	.short	0x0038
        /*0014*/ 	.byte	0x00, 0xf0, 0x11, 0x00


	//----- nvinfo : EIATTR_KPARAM_INFO
	.align		4
.L_11:
        /*0018*/ 	.byte	0x04, 0x17
        /*001a*/ 	.short	(.L_13 - .L_12)
.L_12:
        /*001c*/ 	.word	0x00000000
        /*0020*/ 	.short	0x0006
        /*0022*/ 	.short	0x0030
        /*0024*/ 	.byte	0x00, 0xf4, 0x21, 0x00


	//----- nvinfo : EIATTR_KPARAM_INFO
	.align		4
.L_13:
        /*0028*/ 	.byte	0x04, 0x17
        /*002a*/ 	.short	(.L_15 - .L_14)
.L_14:
        /*002c*/ 	.word	0x00000000
        /*0030*/ 	.short	0x0005
        /*0032*/ 	.short	0x0028
        /*0034*/ 	.byte	0x00, 0xf4, 0x21, 0x00


	//----- nvinfo : EIATTR_KPARAM_INFO
	.align		4
.L_15:
        /*0038*/ 	.byte	0x04, 0x17
        /*003a*/ 	.short	(.L_17 - .L_16)
.L_16:
        /*003c*/ 	.word	0x00000000
        /*0040*/ 	.short	0x0004
        /*0042*/ 	.short	0x0020
        /*0044*/ 	.byte	0x00, 0xf4, 0x21, 0x00


	//----- nvinfo : EIATTR_KPARAM_INFO
	.align		4
.L_17:
        /*0048*/ 	.byte	0x04, 0x17
        /*004a*/ 	.short	(.L_19 - .L_18)
.L_18:
        /*004c*/ 	.word	0x00000000
        /*0050*/ 	.short	0x0003
        /*0052*/ 	.short	0x0018
        /*0054*/ 	.byte	0x00, 0xf4, 0x21, 0x00


	//----- nvinfo : EIATTR_KPARAM_INFO
	.align		4
.L_19:
        /*0058*/ 	.byte	0x04, 0x17
        /*005a*/ 	.short	(.L_21 - .L_20)
.L_20:
        /*005c*/ 	.word	0x00000000
        /*0060*/ 	.short	0x0002
        /*0062*/ 	.short	0x0010
        /*0064*/ 	.byte	0x00, 0xf4, 0x21, 0x00


	//----- nvinfo : EIATTR_KPARAM_INFO
	.align		4
.L_21:
        /*0068*/ 	.byte	0x04, 0x17
        /*006a*/ 	.short	(.L_23 - .L_22)
.L_22:
        /*006c*/ 	.word	0x00000000
        /*0070*/ 	.short	0x0001
        /*0072*/ 	.short	0x0008
        /*0074*/ 	.byte	0x00, 0xf4, 0x21, 0x00


	//----- nvinfo : EIATTR_KPARAM_INFO
	.align		4
.L_23:
        /*0078*/ 	.byte	0x04, 0x17
        /*007a*/ 	.short	(.L_25 - .L_24)
.L_24:
        /*007c*/ 	.word	0x00000000
        /*0080*/ 	.short	0x0000
        /*0082*/ 	.short	0x0000
        /*0084*/ 	.byte	0x00, 0xf4, 0x21, 0x00


	//----- nvinfo : EIATTR_SPARSE_MMA_MASK
	.align		4
.L_25:
        /*0088*/ 	.byte	0x03, 0x50
        /*008a*/ 	.short	0x0000


	//----- nvinfo : EIATTR_MAXREG_COUNT
	.align		4
        /*008c*/ 	.byte	0x03, 0x1b
        /*008e*/ 	.short	0x00ff


	//----- nvinfo : EIATTR_EXIT_INSTR_OFFSETS
	.align		4
        /*0090*/ 	.byte	0x04, 0x1c
        /*0092*/ 	.short	(.L_27 - .L_26)


	//   ....[0]....
.L_26:
        /*0094*/ 	.word	0x000005a0


	//   ....[1]....
        /*0098*/ 	.word	0x000005c0


	//----- nvinfo : EIATTR_REQNTID
	.align		4
.L_27:
        /*009c*/ 	.byte	0x04, 0x10
        /*009e*/ 	.short	(.L_29 - .L_28)
.L_28:
        /*00a0*/ 	.word	0x00000080
        /*00a4*/ 	.word	0x00000001
        /*00a8*/ 	.word	0x00000001


	//----- nvinfo : EIATTR_CBANK_PARAM_SIZE
	.align		4
.L_29:
        /*00ac*/ 	.byte	0x03, 0x19
        /*00ae*/ 	.short	0x003c


	//----- nvinfo : EIATTR_PARAM_CBANK
	.align		4
        /*00b0*/ 	.byte	0x04, 0x0a
        /*00b2*/ 	.short	(.L_31 - .L_30)
	.align		4
.L_30:
        /*00b4*/ 	.word	index@(.nv.constant0.triton_poi_fused__softmax__to_copy_add_5)
        /*00b8*/ 	.short	0x0210
        /*00ba*/ 	.short	0x003c


	//----- nvinfo : EIATTR_SW_WAR
	.align		4
.L_31:
        /*00bc*/ 	.byte	0x04, 0x36
        /*00be*/ 	.short	(.L_33 - .L_32)
.L_32:
        /*00c0*/ 	.word	0x00000008
.L_33:


//--------------------- .nv.callgraph             --------------------------
	.section	.nv.callgraph,"",@"SHT_CUDA_CALLGRAPH"
	.align	4
	.sectionentsize	8
	.align		4
        /*0000*/ 	.word	0x00000000
	.align		4
        /*0004*/ 	.word	0xffffffff
	.align		4
        /*0008*/ 	.word	0x00000000
	.align		4
        /*000c*/ 	.word	0xfffffffe
	.align		4
        /*0010*/ 	.word	0x00000000
	.align		4
        /*0014*/ 	.word	0xfffffffd
	.align		4
        /*0018*/ 	.word	0x00000000
	.align		4
        /*001c*/ 	.word	0xfffffffc


//--------------------- .text.triton_poi_fused__softmax__to_copy_add_5 --------------------------
	.section	.text.triton_poi_fused__softmax__to_copy_add_5,"ax",@progbits
	.align	128
        .global         triton_poi_fused__softmax__to_copy_add_5
        .type           triton_poi_fused__softmax__to_copy_add_5,@function
        .size           triton_poi_fused__softmax__to_copy_add_5,(.L_x_1 - triton_poi_fused__softmax__to_copy_add_5)
        .other          triton_poi_fused__softmax__to_copy_add_5,@"STO_CUDA_ENTRY STV_DEFAULT"
triton_poi_fused__softmax__to_copy_add_5:
.text.triton_poi_fused__softmax__to_copy_add_5:
[----:B------:R-:W0:Y:S02]  /*0000*/  LDC R1, c[0x0][0x28] ;  /* 0x00000a00ff017b82 */ /* 0x000e240000000800 */
[----:B------:R-:W1:Y:S01]  /*0010*/  S2R R0, SR_TID.X ;  /* 0x0000000000007919 */ /* 0x000e620000002100 */
[----:B------:R-:W2:Y:S01]  /*0020*/  LDC.64 R6, c[0x0][0x218] ;  /* 0x00008600ff067b82 */ /* 0x000ea20000000a00 */
[----:B------:R-:W-:Y:S01]  /*0030*/  ULDC.64 UR4, c[0x0][0x210] ;  /* 0x0000840000047ab9 */ /* 0x000fe20000000a00 */
[----:B------:R-:W-:Y:S01]  /*0040*/  PRMT R16, RZ, 0x7610, R16 ;  /* 0x00007610ff107816 */ /* 0x000fe20000000010 */
[----:B------:R-:W3:Y:S05]  /*0050*/  S2R R3, SR_CTAID.X ;  /* 0x0000000000037919 */ /* 0x000eea0000002500 */
[----:B------:R-:W4:Y:S08]  /*0060*/  LDC.64 R4, c[0x0][0x220] ;  /* 0x00008800ff047b82 */ /* 0x000f300000000a00 */
[----:B------:R-:W5:Y:S01]  /*0070*/  LDC.64 R12, c[0x0][0x228] ;  /* 0x00008a00ff0c7b82 */ /* 0x000f620000000a00 */
[----:B-1----:R-:W-:Y:S01]  /*0080*/  IMAD.SHL.U32 R0, R0, 0x2, RZ ;  /* 0x0000000200007824 */ /* 0x002fe200078e00ff */
[----:B---3--:R-:W-:-:S04]  /*0090*/  SHF.R.S32.HI R2, RZ, 0x17, R3 ;  /* 0x00000017ff027819 */ /* 0x008fc80000011403 */
[----:B------:R-:W-:-:S05]  /*00a0*/  LOP3.LUT R0, R0, 0xfe, RZ, 0xc0, !PT ;  /* 0x000000fe00007812 */ /* 0x000fca00078ec0ff */
[----:B------:R-:W-:Y:S01]  /*00b0*/  IMAD R0, R3, 0x100, R0 ;  /* 0x0000010003007824 */ /* 0x000fe200078e0200 */
[----:B------:R-:W-:-:S04]  /*00c0*/  SGXT R3, R2, 0x1 ;  /* 0x000000010203781a */ /* 0x000fc80000000200 */
[CC--:B------:R-:W-:Y:S02]  /*00d0*/  LEA.HI R2, R3.reuse, R0.reuse, RZ, 0x4 ;  /* 0x0000000003027211 */ /* 0x0c0fe400078f20ff */
[----:B------:R-:W-:Y:S02]  /*00e0*/  ISETP.GE.AND P0, PT, R0, 0x100, PT ;  /* 0x000001000000780c */ /* 0x000fe40003f06270 */
[----:B------:R-:W-:Y:S02]  /*00f0*/  LEA.HI R8, R3, R0, RZ, 0x6 ;  /* 0x0000000003087211 */ /* 0x000fe400078f30ff */
[----:B------:R-:W-:Y:S02]  /*0100*/  LOP3.LUT R3, R2, 0xfffffff0, RZ, 0xc0, !PT ;  /* 0xfffffff002037812 */ /* 0x000fe400078ec0ff */
[----:B------:R-:W-:Y:S02]  /*0110*/  IADD3 R14, P1, R0, UR4, RZ ;  /* 0x00000004000e7c10 */ /* 0x000fe4000ff3e0ff */
[----:B------:R-:W-:-:S02]  /*0120*/  SHF.R.S32.HI R8, RZ, 0x6, R8 ;  /* 0x00000006ff087819 */ /* 0x000fc40000011408 */
[----:B------:R-:W-:Y:S02]  /*0130*/  IADD3 R17, R0, -R3, RZ ;  /* 0x8000000300117210 */ /* 0x000fe40007ffe0ff */
[----:B------:R-:W-:Y:S01]  /*0140*/  LEA.HI.X.SX32 R15, R0, UR5, 0x1, P1 ;  /* 0x00000005000f7c11 */ /* 0x000fe200088f0eff */
[----:B------:R-:W-:Y:S02]  /*0150*/  ULDC.64 UR4, c[0x0][0x208] ;  /* 0x0000820000047ab9 */ /* 0x000fe40000000a00 */
[----:B------:R-:W-:Y:S01]  /*0160*/  IMAD R19, R8, 0x10, R17 ;  /* 0x0000001008137824 */ /* 0x000fe200078e0211 */
[----:B------:R-:W-:Y:S01]  /*0170*/  CS2R R2, SRZ ;  /* 0x0000000000027805 */ /* 0x000fe2000001ff00 */
[----:B------:R1:W3:Y:S02]  /*0180*/  @!P0 LDG.E.U16 R16, desc[UR4][R14.64] ;  /* 0x000000040e108981 */ /* 0x0002e4000c1e1500 */
[----:B--2---:R-:W-:Y:S01]  /*0190*/  IMAD.WIDE R8, R19, 0x4, R6 ;  /* 0x0000000413087825 */ /* 0x004fe200078e0206 */
[----:B------:R-:W-:-:S04]  /*01a0*/  CS2R R6, SRZ ;  /* 0x0000000000067805 */ /* 0x000fc8000001ff00 */
[----:B------:R2:W3:Y:S01]  /*01b0*/  @!P0 LDG.E.EL.64 R2, desc[UR4][R8.64] ;  /* 0x0000000408028981 */ /* 0x0004e2000c2e1b00 */
[C---:B----4-:R-:W-:Y:S01]  /*01c0*/  IMAD.WIDE R10, R19.reuse, 0x4, R4 ;  /* 0x00000004130a7825 */ /* 0x050fe200078e0204 */
[----:B-1----:R-:W1:Y:S04]  /*01d0*/  LDC.64 R14, c[0x0][0x230] ;  /* 0x00008c00ff0e7b82 */ /* 0x002e680000000a00 */
[----:B------:R4:W3:Y:S01]  /*01e0*/  @!P0 LDG.E.EL.64 R6, desc[UR4][R10.64] ;  /* 0x000000040a068981 */ /* 0x0008e2000c2e1b00 */
[----:B------:R-:W-:Y:S01]  /*01f0*/  CS2R R4, SRZ ;  /* 0x0000000000047805 */ /* 0x000fe2000001ff00 */
[----:B-----5:R-:W-:-:S05]  /*0200*/  IMAD.WIDE R12, R19, 0x4, R12 ;  /* 0x00000004130c7825 */ /* 0x020fca00078e020c */
[----:B------:R5:W3:Y:S01]  /*0210*/  @!P0 LDG.E.EL.64 R4, desc[UR4][R12.64] ;  /* 0x000000040c048981 */ /* 0x000ae2000c2e1b00 */
[----:B--2---:R-:W-:Y:S01]  /*0220*/  CS2R R8, SRZ ;  /* 0x0000000000087805 */ /* 0x004fe2000001ff00 */
[----:B-1----:R-:W-:-:S05]  /*0230*/  IMAD.WIDE R14, R17, 0x4, R14 ;  /* 0x00000004110e7825 */ /* 0x002fca00078e020e */
[----:B------:R-:W2:Y:S01]  /*0240*/  @!P0 LDG.E.EL.64 R8, desc[UR4][R14.64] ;  /* 0x000000040e088981 */ /* 0x000ea2000c2e1b00 */
[C---:B---3--:R-:W-:Y:S02]  /*0250*/  LOP3.LUT R17, R16.reuse, 0xffff, RZ, 0xc0, !PT ;  /* 0x0000ffff10117812 */ /* 0x048fe400078ec0ff */
[----:B------:R-:W-:Y:S01]  /*0260*/  LOP3.LUT P2, RZ, R16, 0xff, RZ, 0xc0, !PT ;  /* 0x000000ff10ff7812 */ /* 0x000fe2000784c0ff */
[----:B------:R-:W-:Y:S01]  /*0270*/  HFMA2.MMA R16, -RZ, RZ, 1.875, 0 ;  /* 0x3f800000ff107435 */ /* 0x000fe200000001ff */
[----:B----4-:R-:W-:Y:S02]  /*0280*/  SHF.R.U32.HI R10, RZ, 0x8, R17 ;  /* 0x00000008ff0a7819 */ /* 0x010fe40000011611 */
[----:B------:R-:W-:Y:S02]  /*0290*/  FSETP.GE.AND P1, PT, R2, RZ, PT ;  /* 0x000000ff0200720b */ /* 0x000fe40003f26000 */
[----:B-----5:R-:W-:Y:S02]  /*02a0*/  PRMT R12, R10, 0x9910, RZ ;  /* 0x000099100a0c7816 */ /* 0x020fe400000000ff */
[----:B------:R-:W-:-:S03]  /*02b0*/  FSEL R10, RZ, 1, !P2 ;  /* 0x3f800000ff0a7808 */ /* 0x000fc60005000000 */
[----:B------:R-:W-:Y:S02]  /*02c0*/  FSEL R11, R16, -1, P1 ;  /* 0xbf800000100b7808 */ /* 0x000fe40000800000 */
[----:B------:R-:W-:Y:S02]  /*02d0*/  ISETP.NE.AND P2, PT, R12, RZ, PT ;  /* 0x000000ff0c00720c */ /* 0x000fe40003f45270 */
[----:B------:R-:W-:Y:S01]  /*02e0*/  FSETP.GE.AND P1, PT, R3, RZ, PT ;  /* 0x000000ff0300720b */ /* 0x000fe20003f26000 */
[----:B------:R-:W-:Y:S01]  /*02f0*/  FMUL R13, R11, R2 ;  /* 0x000000020b0d7220 */ /* 0x000fe20000400000 */
[----:B------:R-:W-:Y:S02]  /*0300*/  LOP3.LUT R17, R6, 0x80000000, RZ, 0x3c, !PT ;  /* 0x8000000006117812 */ /* 0x000fe400078e3cff */
[----:B------:R-:W-:Y:S02]  /*0310*/  LOP3.LUT R7, R7, 0x80000000, RZ, 0x3c, !PT ;  /* 0x8000000007077812 */ /* 0x000fe400078e3cff */
[----:B------:R-:W-:Y:S01]  /*0320*/  FSEL R6, R16, -1, P1 ;  /* 0xbf80000010067808 */ /* 0x000fe20000800000 */
[----:B------:R-:W-:Y:S01]  /*0330*/  FFMA R10, R10, R11, R17 ;  /* 0x0000000b0a0a7223 */ /* 0x000fe20000000011 */
[----:B------:R-:W-:-:S02]  /*0340*/  SEL R2, RZ, 0x3f800000, !P2 ;  /* 0x3f800000ff027807 */ /* 0x000fc40005000000 */
[C---:B------:R-:W-:Y:S01]  /*0350*/  FSETP.GT.AND P2, PT, |R5|.reuse, 8.50705917302346158658e+37, PT ;  /* 0x7e8000000500780b */ /* 0x040fe20003f44200 */
[----:B------:R-:W-:Y:S01]  /*0360*/  FMUL R3, R6, R3 ;  /* 0x0000000306037220 */ /* 0x000fe20000400000 */
[----:B------:R-:W-:Y:S01]  /*0370*/  FMUL R10, R10, R13 ;  /* 0x0000000d0a0a7220 */ /* 0x000fe20000400000 */
[----:B------:R-:W-:Y:S01]  /*0380*/  FFMA R2, R2, R6, R7 ;  /* 0x0000000602027223 */ /* 0x000fe20000000007 */
[----:B------:R-:W-:Y:S01]  /*0390*/  FSETP.GT.AND P1, PT, |R4|, 8.50705917302346158658e+37, PT ;  /* 0x7e8000000400780b */ /* 0x000fe20003f24200 */
[----:B------:R-:W1:Y:S01]  /*03a0*/  LDC.64 R6, c[0x0][0x240] ;  /* 0x00009000ff067b82 */ /* 0x000e620000000a00 */
[----:B------:R-:W-:Y:S01]  /*03b0*/  FMUL R10, R10, 1.4426950216293334961 ;  /* 0x3fb8aa3b0a0a7820 */ /* 0x000fe20000400000 */
[----:B------:R-:W-:Y:S01]  /*03c0*/  FMUL R2, R2, R3 ;  /* 0x0000000302027220 */ /* 0x000fe20000400000 */
[C---:B------:R-:W-:Y:S02]  /*03d0*/  FSETP.GEU.AND P6, PT, |R5|.reuse, 1.175494350822287508e-38, PT ;  /* 0x008000000500780b */ /* 0x040fe40003fce200 */
[----:B------:R-:W-:Y:S01]  /*03e0*/  FSETP.GEU.AND P5, PT, |R4|, 1.175494350822287508e-38, PT ;  /* 0x008000000400780b */ /* 0x000fe20003fae200 */
[----:B------:R-:W-:Y:S01]  /*03f0*/  FMUL R11, R2, 1.4426950216293334961 ;  /* 0x3fb8aa3b020b7820 */ /* 0x000fe20000400000 */
[----:B------:R-:W-:Y:S01]  /*0400*/  FSETP.GEU.AND P3, PT, R10, -126, PT ;  /* 0xc2fc00000a00780b */ /* 0x000fe20003f6e000 */
[----:B------:R-:W-:Y:S01]  /*0410*/  @P2 FMUL R5, R5, 0.25 ;  /* 0x3e80000005052820 */ /* 0x000fe20000400000 */
[----:B------:R-:W3:Y:S02]  /*0420*/  LDC.64 R2, c[0x0][0x238] ;  /* 0x00008e00ff027b82 */ /* 0x000ee40000000a00 */
[----:B------:R-:W-:Y:S01]  /*0430*/  FSETP.GEU.AND P4, PT, R11, -126, PT ;  /* 0xc2fc00000b00780b */ /* 0x000fe20003f8e000 */
[----:B------:R-:W-:-:S04]  /*0440*/  @P1 FMUL R4, R4, 0.25 ;  /* 0x3e80000004041820 */ /* 0x000fc80000400000 */
[----:B------:R-:W-:Y:S02]  /*0450*/  @!P6 FMUL R5, R5, 16777216 ;  /* 0x4b8000000505e820 */ /* 0x000fe40000400000 */
[----:B------:R-:W-:Y:S02]  /*0460*/  @!P5 FMUL R4, R4, 16777216 ;  /* 0x4b8000000404d820 */ /* 0x000fe40000400000 */
[----:B------:R-:W-:Y:S02]  /*0470*/  @!P3 FMUL R10, R10, 0.5 ;  /* 0x3f0000000a0ab820 */ /* 0x000fe40000400000 */
[----:B------:R-:W-:Y:S02]  /*0480*/  MUFU.RCP R13, R4 ;  /* 0x00000004000d7308 */ /* 0x000fe40000001000 */
[----:B------:R-:W-:-:S06]  /*0490*/  @!P4 FMUL R11, R11, 0.5 ;  /* 0x3f0000000b0bc820 */ /* 0x000fcc0000400000 */
[----:B------:R-:W4:Y:S01]  /*04a0*/  MUFU.EX2 R10, R10 ;  /* 0x0000000a000a7308 */ /* 0x000f220000000800 */
[----:B---3--:R-:W-:-:S07]  /*04b0*/  IMAD.WIDE R2, R0, 0x4, R2 ;  /* 0x0000000400027825 */ /* 0x008fce00078e0202 */
[----:B------:R-:W3:Y:S01]  /*04c0*/  MUFU.EX2 R12, R11 ;  /* 0x0000000b000c7308 */ /* 0x000ee20000000800 */
[----:B----4-:R-:W-:-:S07]  /*04d0*/  @!P3 FMUL R10, R10, R10 ;  /* 0x0000000a0a0ab220 */ /* 0x010fce0000400000 */
[----:B------:R-:W4:Y:S01]  /*04e0*/  MUFU.RCP R5, R5 ;  /* 0x0000000500057308 */ /* 0x000f220000001000 */
[----:B------:R-:W-:Y:S01]  /*04f0*/  @P1 FMUL R10, R10, 0.25 ;  /* 0x3e8000000a0a1820 */ /* 0x000fe20000400000 */
[----:B---3--:R-:W-:-:S03]  /*0500*/  @!P4 FMUL R12, R12, R12 ;  /* 0x0000000c0c0cc220 */ /* 0x008fc60000400000 */
[----:B------:R-:W-:Y:S01]  /*0510*/  @!P5 FMUL R10, R10, 16777216 ;  /* 0x4b8000000a0ad820 */ /* 0x000fe20000400000 */
[----:B------:R-:W-:-:S03]  /*0520*/  @P2 FMUL R12, R12, 0.25 ;  /* 0x3e8000000c0c2820 */ /* 0x000fc60000400000 */
[----:B------:R-:W-:Y:S01]  /*0530*/  FMUL R10, R13, R10 ;  /* 0x0000000a0d0a7220 */ /* 0x000fe20000400000 */
[----:B------:R-:W-:-:S03]  /*0540*/  @!P6 FMUL R12, R12, 16777216 ;  /* 0x4b8000000c0ce820 */ /* 0x000fc60000400000 */
[----:B--2---:R-:W-:Y:S01]  /*0550*/  FADD R8, R10, R8 ;  /* 0x000000080a087221 */ /* 0x004fe20000000000 */
[----:B----4-:R-:W-:Y:S01]  /*0560*/  FMUL R11, R5, R12 ;  /* 0x0000000c050b7220 */ /* 0x010fe20000400000 */
[----:B-1----:R-:W-:-:S04]  /*0570*/  IMAD.WIDE R4, R0, 0x4, R6 ;  /* 0x0000000400047825 */ /* 0x002fc800078e0206 */
[----:B------:R-:W-:Y:S01]  /*0580*/  FADD R9, R11, R9 ;  /* 0x000000090b097221 */ /* 0x000fe20000000000 */
[----:B------:R1:W-:Y:S01]  /*0590*/  @!P0 STG.E.64 desc[UR4][R2.64], R10 ;  /* 0x0000000a02008986 */ /* 0x0003e2000c101b04 */
[----:B------:R-:W-:Y:S05]  /*05a0*/  @P0 EXIT ;  /* 0x000000000000094d */ /* 0x000fea0003800000 */
[----:B------:R-:W-:Y:S01]  /*05b0*/  STG.E.64 desc[UR4][R4.64], R8 ;  /* 0x0000000804007986 */ /* 0x000fe2000c101b04 */
[----:B------:R-:W-:Y:S05]  /*05c0*/  EXIT ;  /* 0x000000000000794d */ /* 0x000fea0003800000 */
.L_x_0:
[----:B------:R-:W-:-:S00]  /*05d0*/  BRA `(.L_x_0) ;  /* 0xfffffffc00fc7947 */ /* 0x000fc0000383ffff */
[----:B------:R-:W-:-:S00]  /*05e0*/  NOP ;  /* 0x0000000000007918 */ /* 0x000fc00000000000 */
        /* <DEDUP_REMOVED lines=9> */
.L_x_1:


//--------------------- .nv.constant0.triton_poi_fused__softmax__to_copy_add_5 --------------------------
	.section	.nv.constant0.triton_poi_fused__softmax__to_copy_add_5,"a",@progbits
	.sectionflags	@""
	.align	4
.nv.constant0.triton_poi_fused__softmax__to_copy_add_5:
	.zero		588
